//
// Generated by NVIDIA NVVM Compiler
//
// Compiler Build ID: CL-36424714
// Cuda compilation tools, release 13.0, V13.0.88
// Based on NVVM 20.0.0
//

.version 9.0
.target sm_100
.address_size 64

	// .globl	_Z23computeLogRatioVariancePfS_ii
// _ZZ23computeLogRatioVariancePfS_iiE4mean has been demoted
// _ZZ23computeLogRatioVariancePfS_iiE8variance has been demoted
// _ZZ23computeLogRatioVariancePfS_iiE5col_i has been demoted
// _ZZ23computeLogRatioVariancePfS_iiE5col_j has been demoted
// _ZZ23computeLogRatioVariancePfS_iiE10log_ratios has been demoted

.visible .entry _Z23computeLogRatioVariancePfS_ii(
	.param .u64 .ptr .align 1 _Z23computeLogRatioVariancePfS_ii_param_0,
	.param .u64 .ptr .align 1 _Z23computeLogRatioVariancePfS_ii_param_1,
	.param .u32 _Z23computeLogRatioVariancePfS_ii_param_2,
	.param .u32 _Z23computeLogRatioVariancePfS_ii_param_3
)
{
	.reg .pred 	%p<21>;
	.reg .b32 	%r<31>;
	.reg .b32 	%f<78>;
	.reg .b64 	%rd<11>;
	.reg .b64 	%fd<6>;
	// demoted variable
	.shared .align 4 .b8 _ZZ23computeLogRatioVariancePfS_iiE4mean[512];
	// demoted variable
	.shared .align 4 .b8 _ZZ23computeLogRatioVariancePfS_iiE8variance[512];
	// demoted variable
	.shared .align 4 .b8 _ZZ23computeLogRatioVariancePfS_iiE5col_i[512];
	// demoted variable
	.shared .align 4 .b8 _ZZ23computeLogRatioVariancePfS_iiE5col_j[512];
	// demoted variable
	.shared .align 4 .b8 _ZZ23computeLogRatioVariancePfS_iiE10log_ratios[512];
	ld.param.u64 	%rd1, [_Z23computeLogRatioVariancePfS_ii_param_0];
	ld.param.u64 	%rd2, [_Z23computeLogRatioVariancePfS_ii_param_1];
	ld.param.u32 	%r9, [_Z23computeLogRatioVariancePfS_ii_param_2];
	mov.u32 	%r1, %ctaid.x;
	cvt.rn.f64.u32 	%fd1, %r1;
	fma.rn.f64 	%fd2, %fd1, 0d4020000000000000, 0d3FF0000000000000;
	sqrt.rn.f64 	%fd3, %fd2;
	add.f64 	%fd4, %fd3, 0dBFF0000000000000;
	mul.f64 	%fd5, %fd4, 0d3FE0000000000000;
	cvt.rzi.s32.f64 	%r2, %fd5;
	mov.u32 	%r3, %tid.x;
	shl.b32 	%r10, %r3, 2;
	mov.u32 	%r11, _ZZ23computeLogRatioVariancePfS_iiE4mean;
	add.s32 	%r4, %r11, %r10;
	mov.b32 	%r12, 0;
	st.shared.u32 	[%r4], %r12;
	mov.u32 	%r13, _ZZ23computeLogRatioVariancePfS_iiE8variance;
	add.s32 	%r5, %r13, %r10;
	st.shared.u32 	[%r5], %r12;
	setp.ge.u32 	%p1, %r3, %r9;
	mov.u32 	%r14, _ZZ23computeLogRatioVariancePfS_iiE5col_i;
	add.s32 	%r6, %r14, %r10;
	mov.u32 	%r15, _ZZ23computeLogRatioVariancePfS_iiE5col_j;
	add.s32 	%r7, %r15, %r10;
	@%p1 bra 	$L__BB0_2;
	cvta.to.global.u64 	%rd3, %rd1;
	mad.lo.s32 	%r16, %r9, %r2, %r9;
	add.s32 	%r17, %r16, %r3;
	mul.wide.u32 	%rd4, %r17, 4;
	add.s64 	%rd5, %rd3, %rd4;
	ld.global.f32 	%f1, [%rd5];
	st.shared.f32 	[%r6], %f1;
	mad.lo.s32 	%r18, %r2, %r2, %r2;
	shr.u32 	%r19, %r18, 31;
	add.s32 	%r20, %r18, %r19;
	shr.s32 	%r21, %r20, 1;
	sub.s32 	%r22, %r1, %r21;
	mad.lo.s32 	%r23, %r22, %r9, %r3;
	mul.wide.u32 	%rd6, %r23, 4;
	add.s64 	%rd7, %rd3, %rd6;
	ld.global.f32 	%f2, [%rd7];
	st.shared.f32 	[%r7], %f2;
$L__BB0_2:
	setp.ge.u32 	%p2, %r3, %r9;
	bar.sync 	0;
	mov.u32 	%r25, _ZZ23computeLogRatioVariancePfS_iiE10log_ratios;
	add.s32 	%r8, %r25, %r10;
	@%p2 bra 	$L__BB0_4;
	ld.shared.f32 	%f3, [%r6];
	ld.shared.f32 	%f4, [%r7];
	div.rn.f32 	%f5, %f3, %f4;
	setp.lt.f32 	%p3, %f5, 0f00800000;
	mul.f32 	%f6, %f5, 0f4B000000;
	selp.f32 	%f7, %f6, %f5, %p3;
	selp.f32 	%f8, 0fC1B80000, 0f00000000, %p3;
	mov.b32 	%r26, %f7;
	add.s32 	%r27, %r26, -1059760811;
	and.b32  	%r28, %r27, -8388608;
	sub.s32 	%r29, %r26, %r28;
	mov.b32 	%f9, %r29;
	cvt.rn.f32.s32 	%f10, %r28;
	fma.rn.f32 	%f11, %f10, 0f34000000, %f8;
	add.f32 	%f12, %f9, 0fBF800000;
	fma.rn.f32 	%f13, %f12, 0fBE055027, 0f3E1039F6;
	fma.rn.f32 	%f14, %f13, %f12, 0fBDF8CDCC;
	fma.rn.f32 	%f15, %f14, %f12, 0f3E0F2955;
	fma.rn.f32 	%f16, %f15, %f12, 0fBE2AD8B9;
	fma.rn.f32 	%f17, %f16, %f12, 0f3E4CED0B;
	fma.rn.f32 	%f18, %f17, %f12, 0fBE7FFF22;
	fma.rn.f32 	%f19, %f18, %f12, 0f3EAAAA78;
	fma.rn.f32 	%f20, %f19, %f12, 0fBF000000;
	mul.f32 	%f21, %f12, %f20;
	fma.rn.f32 	%f22, %f21, %f12, %f12;
	fma.rn.f32 	%f23, %f11, 0f3F317218, %f22;
	setp.gt.u32 	%p4, %r26, 2139095039;
	fma.rn.f32 	%f24, %f7, 0f7F800000, 0f7F800000;
	selp.f32 	%f25, %f24, %f23, %p4;
	setp.eq.f32 	%p5, %f7, 0f00000000;
	selp.f32 	%f26, 0fFF800000, %f25, %p5;
	st.shared.f32 	[%r8], %f26;
	st.shared.f32 	[%r4], %f26;
$L__BB0_4:
	bar.sync 	0;
	bar.sync 	0;
	setp.gt.u32 	%p6, %r3, 63;
	@%p6 bra 	$L__BB0_6;
	ld.shared.f32 	%f27, [%r4+256];
	ld.shared.f32 	%f28, [%r4];
	add.f32 	%f29, %f27, %f28;
	st.shared.f32 	[%r4], %f29;
$L__BB0_6:
	bar.sync 	0;
	setp.gt.u32 	%p7, %r3, 31;
	@%p7 bra 	$L__BB0_8;
	ld.shared.f32 	%f30, [%r4+128];
	ld.shared.f32 	%f31, [%r4];
	add.f32 	%f32, %f30, %f31;
	st.shared.f32 	[%r4], %f32;
$L__BB0_8:
	bar.sync 	0;
	setp.gt.u32 	%p8, %r3, 15;
	@%p8 bra 	$L__BB0_10;
	ld.shared.f32 	%f33, [%r4+64];
	ld.shared.f32 	%f34, [%r4];
	add.f32 	%f35, %f33, %f34;
	st.shared.f32 	[%r4], %f35;
$L__BB0_10:
	bar.sync 	0;
	setp.gt.u32 	%p9, %r3, 7;
	@%p9 bra 	$L__BB0_12;
	ld.shared.f32 	%f36, [%r4+32];
	ld.shared.f32 	%f37, [%r4];
	add.f32 	%f38, %f36, %f37;
	st.shared.f32 	[%r4], %f38;
$L__BB0_12:
	bar.sync 	0;
	setp.gt.u32 	%p10, %r3, 3;
	@%p10 bra 	$L__BB0_14;
	ld.shared.f32 	%f39, [%r4+16];
	ld.shared.f32 	%f40, [%r4];
	add.f32 	%f41, %f39, %f40;
	st.shared.f32 	[%r4], %f41;
$L__BB0_14:
	bar.sync 	0;
	setp.gt.u32 	%p11, %r3, 1;
	@%p11 bra 	$L__BB0_16;
	ld.shared.f32 	%f42, [%r4+8];
	ld.shared.f32 	%f43, [%r4];
	add.f32 	%f44, %f42, %f43;
	st.shared.f32 	[%r4], %f44;
$L__BB0_16:
	bar.sync 	0;
	setp.ne.s32 	%p12, %r3, 0;
	@%p12 bra 	$L__BB0_18;
	ld.shared.f32 	%f45, [_ZZ23computeLogRatioVariancePfS_iiE4mean+4];
	ld.shared.f32 	%f46, [%r4];
	add.f32 	%f47, %f45, %f46;
	st.shared.f32 	[%r4], %f47;
$L__BB0_18:
	setp.ge.u32 	%p13, %r3, %r9;
	bar.sync 	0;
	@%p13 bra 	$L__BB0_20;
	ld.shared.f32 	%f48, [_ZZ23computeLogRatioVariancePfS_iiE4mean];
	ld.shared.f32 	%f49, [%r8];
	cvt.rn.f32.s32 	%f50, %r9;
	div.rn.f32 	%f51, %f48, %f50;
	sub.f32 	%f52, %f49, %f51;
	mul.f32 	%f53, %f52, %f52;
	st.shared.f32 	[%r5], %f53;
$L__BB0_20:
	setp.gt.u32 	%p14, %r3, 63;
	bar.sync 	0;
	bar.sync 	0;
	@%p14 bra 	$L__BB0_22;
	ld.shared.f32 	%f54, [%r5+256];
	ld.shared.f32 	%f55, [%r5];
	add.f32 	%f56, %f54, %f55;
	st.shared.f32 	[%r5], %f56;
$L__BB0_22:
	setp.gt.u32 	%p15, %r3, 31;
	bar.sync 	0;
	@%p15 bra 	$L__BB0_24;
	ld.shared.f32 	%f57, [%r5+128];
	ld.shared.f32 	%f58, [%r5];
	add.f32 	%f59, %f57, %f58;
	st.shared.f32 	[%r5], %f59;
$L__BB0_24:
	setp.gt.u32 	%p16, %r3, 15;
	bar.sync 	0;
	@%p16 bra 	$L__BB0_26;
	ld.shared.f32 	%f60, [%r5+64];
	ld.shared.f32 	%f61, [%r5];
	add.f32 	%f62, %f60, %f61;
	st.shared.f32 	[%r5], %f62;
$L__BB0_26:
	setp.gt.u32 	%p17, %r3, 7;
	bar.sync 	0;
	@%p17 bra 	$L__BB0_28;
	ld.shared.f32 	%f63, [%r5+32];
	ld.shared.f32 	%f64, [%r5];
	add.f32 	%f65, %f63, %f64;
	st.shared.f32 	[%r5], %f65;
$L__BB0_28:
	setp.gt.u32 	%p18, %r3, 3;
	bar.sync 	0;
	@%p18 bra 	$L__BB0_30;
	ld.shared.f32 	%f66, [%r5+16];
	ld.shared.f32 	%f67, [%r5];
	add.f32 	%f68, %f66, %f67;
	st.shared.f32 	[%r5], %f68;
$L__BB0_30:
	setp.gt.u32 	%p19, %r3, 1;
	bar.sync 	0;
	@%p19 bra 	$L__BB0_32;
	ld.shared.f32 	%f69, [%r5+8];
	ld.shared.f32 	%f70, [%r5];
	add.f32 	%f71, %f69, %f70;
	st.shared.f32 	[%r5], %f71;
$L__BB0_32:
	setp.ne.s32 	%p20, %r3, 0;
	bar.sync 	0;
	@%p20 bra 	$L__BB0_34;
	ld.shared.f32 	%f72, [_ZZ23computeLogRatioVariancePfS_iiE8variance+4];
	ld.shared.f32 	%f73, [%r5];
	add.f32 	%f74, %f72, %f73;
	st.shared.f32 	[%r5], %f74;
	ld.shared.f32 	%f75, [_ZZ23computeLogRatioVariancePfS_iiE8variance];
	add.s32 	%r30, %r9, -1;
	cvt.rn.f32.s32 	%f76, %r30;
	div.rn.f32 	%f77, %f75, %f76;
	cvta.to.global.u64 	%rd8, %rd2;
	mul.wide.u32 	%rd9, %r1, 4;
	add.s64 	%rd10, %rd8, %rd9;
	st.global.f32 	[%rd10], %f77;
$L__BB0_34:
	ret;

}


// ===== COMPILED SASS (sm_100) =====

	.target	sm_100

	.elftype	@"ET_EXEC"


//--------------------- .note.nv.tkinfo           --------------------------
	.section	.note.nv.tkinfo,"",@"SHT_NOTE"
	.sectionflags	@"SHF_NOTE_NV_TKINFO"
	.tkinfo
        /*0018*/ 	.word	0x00000002
        /*0030*/ 	.string	""
        /*0030*/ 	.string	"ptxas"
        /*0030*/ 	.string	"Cuda compilation tools, release 13.0, V13.0.88"
        /*0030*/ 	.string	"Build cuda_13.0.r13.0/compiler.36424714_0"
        /*0030*/ 	.string	"-arch sm_100 -m 64 "



//--------------------- .note.nv.cuinfo           --------------------------
	.section	.note.nv.cuinfo,"",@"SHT_NOTE"
	.sectionflags	@"SHF_NOTE_NV_CUINFO"
        /*0018*/ 	.short	0x0002
        /*001a*/ 	.short	0x0064
        /*001c*/ 	.short	0x0082
	.zero		2


//--------------------- .nv.info                  --------------------------
	.section	.nv.info,"",@"SHT_CUDA_INFO"
	.align	4


	//----- nvinfo : EIATTR_REGCOUNT
	.align		4
        /*0000*/ 	.byte	0x04, 0x2f
        /*0002*/ 	.short	(.L_1 - .L_0)
	.align		4
.L_0:
        /*0004*/ 	.word	index@(_Z23computeLogRatioVariancePfS_ii)
        /*0008*/ 	.word	0x00000014


	//----- nvinfo : EIATTR_FRAME_SIZE
	.align		4
.L_1:
        /*000c*/ 	.byte	0x04, 0x11
        /*000e*/ 	.short	(.L_3 - .L_2)
	.align		4
.L_2:
        /*0010*/ 	.word	index@($__internal_1_$__cuda_sm3x_div_rn_noftz_f32_slowpath)
        /*0014*/ 	.word	0x00000000


	//----- nvinfo : EIATTR_FRAME_SIZE
	.align		4
.L_3:
        /*0018*/ 	.byte	0x04, 0x11
        /*001a*/ 	.short	(.L_5 - .L_4)
	.align		4
.L_4:
        /*001c*/ 	.word	index@($__internal_0_$__cuda_sm20_dsqrt_rn_f64_mediumpath_v1)
        /*0020*/ 	.word	0x00000000


	//----- nvinfo : EIATTR_FRAME_SIZE
	.align		4
.L_5:
        /*0024*/ 	.byte	0x04, 0x11
        /*0026*/ 	.short	(.L_7 - .L_6)
	.align		4
.L_6:
        /*0028*/ 	.word	index@(_Z23computeLogRatioVariancePfS_ii)
        /*002c*/ 	.word	0x00000000


	//----- nvinfo : EIATTR_MIN_STACK_SIZE
	.align		4
.L_7:
        /*0030*/ 	.byte	0x04, 0x12
        /*0032*/ 	.short	(.L_9 - .L_8)
	.align		4
.L_8:
        /*0034*/ 	.word	index@(_Z23computeLogRatioVariancePfS_ii)
        /*0038*/ 	.word	0x00000000
.L_9:


//--------------------- .nv.compat                --------------------------
	.section	.nv.compat,"",@"SHT_CUDA_COMPAT_INFO"
	.align	4
        /*0000*/ 	.byte	0x02, 0x09, 0x00, 0x00, 0x02, 0x02, 0x01, 0x00, 0x02, 0x05, 0x05, 0x00, 0x03, 0x07, 0x01, 0x01
        /*0010*/ 	.byte	0x02, 0x03, 0x00, 0x00, 0x02, 0x06, 0x01, 0x00, 0x04, 0x0b, 0x08, 0x00, 0x01, 0x00, 0x00, 0x00
        /*0020*/ 	.byte	0x00, 0x00, 0x00, 0x00


//--------------------- .nv.info._Z23computeLogRatioVariancePfS_ii --------------------------
	.section	.nv.info._Z23computeLogRatioVariancePfS_ii,"",@"SHT_CUDA_INFO"
	.sectionflags	@""
	.align	4


	//----- nvinfo : EIATTR_CUDA_API_VERSION
	.align		4
        /*0000*/ 	.byte	0x04, 0x37
        /*0002*/ 	.short	(.L_11 - .L_10)
.L_10:
        /*0004*/ 	.word	0x00000082


	//----- nvinfo : EIATTR_KPARAM_INFO
	.align		4
.L_11:
        /*0008*/ 	.byte	0x04, 0x17
        /*000a*/ 	.short	(.L_13 - .L_12)
.L_12:
        /*000c*/ 	.word	0x00000000
        /*0010*/ 	.short	0x0003
        /*0012*/ 	.short	0x0014
        /*0014*/ 	.byte	0x00, 0xf0, 0x11, 0x00


	//----- nvinfo : EIATTR_KPARAM_INFO
	.align		4
.L_13:
        /*0018*/ 	.byte	0x04, 0x17
        /*001a*/ 	.short	(.L_15 - .L_14)
.L_14:
        /*001c*/ 	.word	0x00000000
        /*0020*/ 	.short	0x0002
        /*0022*/ 	.short	0x0010
        /*0024*/ 	.byte	0x00, 0xf0, 0x11, 0x00


	//----- nvinfo : EIATTR_KPARAM_INFO
	.align		4
.L_15:
        /*0028*/ 	.byte	0x04, 0x17
        /*002a*/ 	.short	(.L_17 - .L_16)
.L_16:
        /*002c*/ 	.word	0x00000000
        /*0030*/ 	.short	0x0001
        /*0032*/ 	.short	0x0008
        /*0034*/ 	.byte	0x00, 0xf5, 0x21, 0x00


	//----- nvinfo : EIATTR_KPARAM_INFO
	.align		4
.L_17:
        /*0038*/ 	.byte	0x04, 0x17
        /*003a*/ 	.short	(.L_19 - .L_18)
.L_18:
        /*003c*/ 	.word	0x00000000
        /*0040*/ 	.short	0x0000
        /*0042*/ 	.short	0x0000
        /*0044*/ 	.byte	0x00, 0xf5, 0x21, 0x00


	//----- nvinfo : EIATTR_SPARSE_MMA_MASK
	.align		4
.L_19:
        /*0048*/ 	.byte	0x03, 0x50
        /*004a*/ 	.short	0x0000


	//----- nvinfo : EIATTR_MAXREG_COUNT
	.align		4
        /*004c*/ 	.byte	0x03, 0x1b
        /*004e*/ 	.short	0x00ff


	//----- nvinfo : EIATTR_NUM_BARRIERS
	.align		4
        /*0050*/ 	.byte	0x02, 0x4c
        /*0052*/ 	.byte	0x01
	.zero		1


	//----- nvinfo : EIATTR_MERCURY_ISA_VERSION
	.align		4
        /*0054*/ 	.byte	0x03, 0x5f
        /*0056*/ 	.short	0x0101


	//----- nvinfo : EIATTR_VRC_CTA_INIT_COUNT
	.align		4
        /*0058*/ 	.byte	0x02, 0x4a
	.zero		1
	.zero		1


	//----- nvinfo : EIATTR_EXIT_INSTR_OFFSETS
	.align		4
        /*005c*/ 	.byte	0x04, 0x1c
        /*005e*/ 	.short	(.L_21 - .L_20)


	//   ....[0]....
.L_20:
        /*0060*/ 	.word	0x00000de0


	//   ....[1]....
        /*0064*/ 	.word	0x00000f80


	//----- nvinfo : EIATTR_CRS_STACK_SIZE
	.align		4
.L_21:
        /*0068*/ 	.byte	0x04, 0x1e
        /*006a*/ 	.short	(.L_23 - .L_22)
.L_22:
        /*006c*/ 	.word	0x00000000


	//----- nvinfo : EIATTR_CBANK_PARAM_SIZE
	.align		4
.L_23:
        /*0070*/ 	.byte	0x03, 0x19
        /*0072*/ 	.short	0x0018


	//----- nvinfo : EIATTR_PARAM_CBANK
	.align		4
        /*0074*/ 	.byte	0x04, 0x0a
        /*0076*/ 	.short	(.L_25 - .L_24)
	.align		4
.L_24:
        /*0078*/ 	.word	index@(.nv.constant0._Z23computeLogRatioVariancePfS_ii)
        /*007c*/ 	.short	0x0380
        /*007e*/ 	.short	0x0018


	//----- nvinfo : EIATTR_SW_WAR
	.align		4
.L_25:
        /*0080*/ 	.byte	0x04, 0x36
        /*0082*/ 	.short	(.L_27 - .L_26)
.L_26:
        /*0084*/ 	.word	0x00000008
.L_27:


//--------------------- .nv.callgraph             --------------------------
	.section	.nv.callgraph,"",@"SHT_CUDA_CALLGRAPH"
	.align	4
	.sectionentsize	8
	.align		4
        /*0000*/ 	.word	0x00000000
	.align		4
        /*0004*/ 	.word	0xffffffff
	.align		4
        /*0008*/ 	.word	0x00000000
	.align		4
        /*000c*/ 	.word	0xfffffffe
	.align		4
        /*0010*/ 	.word	0x00000000
	.align		4
        /*0014*/ 	.word	0xfffffffd
	.align		4
        /*0018*/ 	.word	0x00000000
	.align		4
        /*001c*/ 	.word	0xfffffffc


//--------------------- .text._Z23computeLogRatioVariancePfS_ii --------------------------
	.section	.text._Z23computeLogRatioVariancePfS_ii,"ax",@progbits
	.align	128
        .global         _Z23computeLogRatioVariancePfS_ii
        .type           _Z23computeLogRatioVariancePfS_ii,@function
        .size           _Z23computeLogRatioVariancePfS_ii,(.L_x_25 - _Z23computeLogRatioVariancePfS_ii)
        .other          _Z23computeLogRatioVariancePfS_ii,@"STO_CUDA_ENTRY STV_DEFAULT"
_Z23computeLogRatioVariancePfS_ii:
.text._Z23computeLogRatioVariancePfS_ii:
[----:B------:R-:W-:Y:S01]  /*0000*/  LDC R1, c[0x0][0x37c] ;  /* 0x0000df00ff017b82 */ /* 0x000fe20000000800 */
[----:B------:R-:W0:Y:S01]  /*0010*/  S2R R2, SR_CTAID.X ;  /* 0x0000000000027919 */ /* 0x000e220000002500 */
[----:B------:R-:W-:Y:S01]  /*0020*/  IMAD.MOV.U32 R6, RZ, RZ, 0x0 ;  /* 0x00000000ff067424 */ /* 0x000fe200078e00ff */
[----:B------:R-:W-:Y:S01]  /*0030*/  MOV R11, 0x3fd80000 ;  /* 0x3fd80000000b7802 */ /* 0x000fe20000000f00 */
[----:B------:R-:W-:Y:S02]  /*0040*/  IMAD.MOV.U32 R7, RZ, RZ, 0x40200000 ;  /* 0x40200000ff077424 */ /* 0x000fe400078e00ff */
[----:B------:R-:W-:Y:S01]  /*0050*/  IMAD.MOV.U32 R10, RZ, RZ, 0x0 ;  /* 0x00000000ff0a7424 */ /* 0x000fe200078e00ff */
[----:B0-----:R-:W0:Y:S03]  /*0060*/  I2F.F64.U32 R4, R2 ;  /* 0x0000000200047312 */ /* 0x001e260000201800 */
[----:B0-----:R-:W-:-:S06]  /*0070*/  DFMA R4, R4, R6, 1 ;  /* 0x3ff000000404742b */ /* 0x001fcc0000000006 */
[----:B------:R-:W0:Y:S04]  /*0080*/  MUFU.RSQ64H R7, R5 ;  /* 0x0000000500077308 */ /* 0x000e280000001c00 */
[----:B------:R-:W-:-:S05]  /*0090*/  VIADD R6, R5, 0xfcb00000 ;  /* 0xfcb0000005067836 */ /* 0x000fca0000000000 */
[----:B------:R-:W-:Y:S01]  /*00a0*/  ISETP.GE.U32.AND P0, PT, R6, 0x7ca00000, PT ;  /* 0x7ca000000600780c */ /* 0x000fe20003f06070 */
[----:B0-----:R-:W-:-:S08]  /*00b0*/  DMUL R8, R6, R6 ;  /* 0x0000000606087228 */ /* 0x001fd00000000000 */
[----:B------:R-:W-:-:S08]  /*00c0*/  DFMA R8, R4, -R8, 1 ;  /* 0x3ff000000408742b */ /* 0x000fd00000000808 */
[----:B------:R-:W-:Y:S02]  /*00d0*/  DFMA R10, R8, R10, 0.5 ;  /* 0x3fe00000080a742b */ /* 0x000fe4000000000a */
[----:B------:R-:W-:-:S08]  /*00e0*/  DMUL R8, R6, R8 ;  /* 0x0000000806087228 */ /* 0x000fd00000000000 */
[----:B------:R-:W-:-:S08]  /*00f0*/  DFMA R8, R10, R8, R6 ;  /* 0x000000080a08722b */ /* 0x000fd00000000006 */
[----:B------:R-:W-:Y:S02]  /*0100*/  DMUL R10, R4, R8 ;  /* 0x00000008040a7228 */ /* 0x000fe40000000000 */
[----:B------:R-:W-:Y:S02]  /*0110*/  VIADD R17, R9, 0xfff00000 ;  /* 0xfff0000009117836 */ /* 0x000fe40000000000 */
[----:B------:R-:W-:-:S04]  /*0120*/  IMAD.MOV.U32 R16, RZ, RZ, R8 ;  /* 0x000000ffff107224 */ /* 0x000fc800078e0008 */
[----:B------:R-:W-:-:S08]  /*0130*/  DFMA R12, R10, -R10, R4 ;  /* 0x8000000a0a0c722b */ /* 0x000fd00000000004 */
[----:B------:R-:W-:Y:S01]  /*0140*/  DFMA R14, R12, R16, R10 ;  /* 0x000000100c0e722b */ /* 0x000fe2000000000a */
[----:B------:R-:W-:Y:S10]  /*0150*/  @!P0 BRA `(.L_x_0) ;  /* 0x0000000000088947 */ /* 0x000ff40003800000 */
[----:B------:R-:W-:-:S07]  /*0160*/  MOV R0, 0x180 ;  /* 0x0000018000007802 */ /* 0x000fce0000000f00 */
[----:B------:R-:W-:Y:S05]  /*0170*/  CALL.REL.NOINC `($__internal_0_$__cuda_sm20_dsqrt_rn_f64_mediumpath_v1) ;  /* 0x0000000c00847944 */ /* 0x000fea0003c00000 */
.L_x_0:
[----:B------:R-:W0:Y:S01]  /*0180*/  S2R R4, SR_TID.X ;  /* 0x0000000000047919 */ /* 0x000e220000002100 */
[----:B------:R-:W0:Y:S01]  /*0190*/  LDC R7, c[0x0][0x390] ;  /* 0x0000e400ff077b82 */ /* 0x000e220000000800 */
[----:B------:R-:W-:Y:S01]  /*01a0*/  DADD R14, R14, -1 ;  /* 0xbff000000e0e7429 */ /* 0x000fe20000000000 */
[----:B------:R-:W1:Y:S07]  /*01b0*/  LDCU.64 UR10, c[0x0][0x358] ;  /* 0x00006b00ff0a77ac */ /* 0x000e6e0008000a00 */
[----:B------:R-:W-:-:S10]  /*01c0*/  DMUL R14, R14, 0.5 ;  /* 0x3fe000000e0e7828 */ /* 0x000fd40000000000 */
[----:B------:R-:W2:Y:S01]  /*01d0*/  F2I.F64.TRUNC R14, R14 ;  /* 0x0000000e000e7311 */ /* 0x000ea2000030d100 */
[----:B0-----:R-:W-:-:S13]  /*01e0*/  ISETP.GE.U32.AND P0, PT, R4, R7, PT ;  /* 0x000000070400720c */ /* 0x001fda0003f06070 */
[----:B------:R-:W0:Y:S01]  /*01f0*/  @!P0 LDC.64 R8, c[0x0][0x380] ;  /* 0x0000e000ff088b82 */ /* 0x000e220000000a00 */
[C---:B--2---:R-:W-:Y:S02]  /*0200*/  @!P0 IMAD R0, R14.reuse, R14, R14 ;  /* 0x0000000e0e008224 */ /* 0x044fe400078e020e */
[----:B------:R-:W-:-:S03]  /*0210*/  @!P0 IMAD R3, R14, R7, R7 ;  /* 0x000000070e038224 */ /* 0x000fc600078e0207 */
[----:B------:R-:W-:Y:S02]  /*0220*/  @!P0 LEA.HI R0, R0, R0, RZ, 0x1 ;  /* 0x0000000000008211 */ /* 0x000fe400078f08ff */
[----:B------:R-:W-:Y:S02]  /*0230*/  @!P0 IADD3 R3, PT, PT, R3, R4, RZ ;  /* 0x0000000403038210 */ /* 0x000fe40007ffe0ff */
[----:B------:R-:W-:-:S05]  /*0240*/  @!P0 SHF.R.S32.HI R5, RZ, 0x1, R0 ;  /* 0x00000001ff058819 */ /* 0x000fca0000011400 */
[----:B------:R-:W-:-:S04]  /*0250*/  @!P0 IMAD.IADD R5, R2, 0x1, -R5 ;  /* 0x0000000102058824 */ /* 0x000fc800078e0a05 */
[----:B------:R-:W-:Y:S02]  /*0260*/  @!P0 IMAD R5, R5, R7, R4 ;  /* 0x0000000705058224 */ /* 0x000fe400078e0204 */
[----:B0-----:R-:W-:-:S04]  /*0270*/  @!P0 IMAD.WIDE.U32 R6, R3, 0x4, R8 ;  /* 0x0000000403068825 */ /* 0x001fc800078e0008 */
[----:B------:R-:W-:Y:S01]  /*0280*/  @!P0 IMAD.WIDE.U32 R8, R5, 0x4, R8 ;  /* 0x0000000405088825 */ /* 0x000fe200078e0008 */
[----:B-1----:R0:W2:Y:S05]  /*0290*/  @!P0 LDG.E R11, desc[UR10][R6.64] ;  /* 0x0000000a060b8981 */ /* 0x0020aa000c1e1900 */
[----:B------:R-:W3:Y:S01]  /*02a0*/  @!P0 LDG.E R8, desc[UR10][R8.64] ;  /* 0x0000000a08088981 */ /* 0x000ee2000c1e1900 */
[----:B------:R-:W1:Y:S01]  /*02b0*/  S2UR UR8, SR_CgaCtaId ;  /* 0x00000000000879c3 */ /* 0x000e620000008800 */
[----:B------:R-:W-:Y:S01]  /*02c0*/  UMOV UR4, 0x400 ;  /* 0x0000040000047882 */ /* 0x000fe20000000000 */
[----:B------:R-:W-:Y:S01]  /*02d0*/  BSSY.RECONVERGENT B0, `(.L_x_1) ;  /* 0x0000041000007945 */ /* 0x000fe20003800200 */
[----:B------:R-:W-:-:S02]  /*02e0*/  UIADD3 UR5, UPT, UPT, UR4, 0x200, URZ ;  /* 0x0000020004057890 */ /* 0x000fc4000fffe0ff */
[----:B------:R-:W-:Y:S02]  /*02f0*/  UIADD3 UR6, UPT, UPT, UR4, 0x400, URZ ;  /* 0x0000040004067890 */ /* 0x000fe4000fffe0ff */
[----:B------:R-:W-:Y:S02]  /*0300*/  UIADD3 UR7, UPT, UPT, UR4, 0x600, URZ ;  /* 0x0000060004077890 */ /* 0x000fe4000fffe0ff */
[----:B-1----:R-:W-:Y:S02]  /*0310*/  ULEA UR9, UR8, UR4, 0x18 ;  /* 0x0000000408097291 */ /* 0x002fe4000f8ec0ff */
[----:B------:R-:W-:Y:S02]  /*0320*/  ULEA UR5, UR8, UR5, 0x18 ;  /* 0x0000000508057291 */ /* 0x000fe4000f8ec0ff */
[----:B------:R-:W-:Y:S02]  /*0330*/  ULEA UR6, UR8, UR6, 0x18 ;  /* 0x0000000608067291 */ /* 0x000fe4000f8ec0ff */
[----:B------:R-:W-:Y:S01]  /*0340*/  ULEA UR7, UR8, UR7, 0x18 ;  /* 0x0000000708077291 */ /* 0x000fe2000f8ec0ff */
[C---:B0-----:R-:W-:Y:S01]  /*0350*/  LEA R6, R4.reuse, UR9, 0x2 ;  /* 0x0000000904067c11 */ /* 0x041fe2000f8e10ff */
[----:B------:R-:W-:Y:S01]  /*0360*/  UIADD3 UR4, UPT, UPT, UR4, 0x800, URZ ;  /* 0x0000080004047890 */ /* 0x000fe2000fffe0ff */
[----:B------:R-:W-:-:S02]  /*0370*/  LEA R5, R4, UR5, 0x2 ;  /* 0x0000000504057c11 */ /* 0x000fc4000f8e10ff */
[C---:B------:R-:W-:Y:S01]  /*0380*/  LEA R0, R4.reuse, UR6, 0x2 ;  /* 0x0000000604007c11 */ /* 0x040fe2000f8e10ff */
[----:B------:R-:W-:Y:S01]  /*0390*/  ULEA UR4, UR8, UR4, 0x18 ;  /* 0x0000000408047291 */ /* 0x000fe2000f8ec0ff */
[C---:B------:R-:W-:Y:S01]  /*03a0*/  LEA R3, R4.reuse, UR7, 0x2 ;  /* 0x0000000704037c11 */ /* 0x040fe2000f8e10ff */
[----:B------:R0:W-:Y:S04]  /*03b0*/  STS [R6], RZ ;  /* 0x000000ff06007388 */ /* 0x0001e80000000800 */
[----:B------:R0:W-:Y:S01]  /*03c0*/  STS [R5], RZ ;  /* 0x000000ff05007388 */ /* 0x0001e20000000800 */
[----:B------:R-:W-:-:S03]  /*03d0*/  LEA R7, R4, UR4, 0x2 ;  /* 0x0000000404077c11 */ /* 0x000fc6000f8e10ff */
[----:B--2---:R0:W-:Y:S04]  /*03e0*/  @!P0 STS [R0], R11 ;  /* 0x0000000b00008388 */ /* 0x0041e80000000800 */
[----:B---3--:R0:W-:Y:S01]  /*03f0*/  @!P0 STS [R3], R8 ;  /* 0x0000000803008388 */ /* 0x0081e20000000800 */
[----:B------:R-:W-:Y:S06]  /*0400*/  BAR.SYNC.DEFER_BLOCKING 0x0 ;  /* 0x0000000000007b1d */ /* 0x000fec0000010000 */
[----:B------:R-:W-:Y:S05]  /*0410*/  @P0 BRA `(.L_x_2) ;  /* 0x0000000000b00947 */ /* 0x000fea0003800000 */
[----:B0-----:R-:W0:Y:S01]  /*0420*/  LDS R3, [R3] ;  /* 0x0000000003037984 */ /* 0x001e220000000800 */
[----:B------:R-:W-:Y:S03]  /*0430*/  BSSY.RECONVERGENT B1, `(.L_x_3) ;  /* 0x000000d000017945 */ /* 0x000fe60003800200 */
[----:B------:R-:W1:Y:S01]  /*0440*/  LDS R0, [R0] ;  /* 0x0000000000007984 */ /* 0x000e620000000800 */
[----:B0-----:R-:W0:Y:S08]  /*0450*/  MUFU.RCP R8, R3 ;  /* 0x0000000300087308 */ /* 0x001e300000001000 */
[----:B-1----:R-:W1:Y:S01]  /*0460*/  FCHK P0, R0, R3 ;  /* 0x0000000300007302 */ /* 0x002e620000000000 */
[----:B0-----:R-:W-:-:S04]  /*0470*/  FFMA R9, -R3, R8, 1 ;  /* 0x3f80000003097423 */ /* 0x001fc80000000108 */
[----:B------:R-:W-:-:S04]  /*0480*/  FFMA R9, R8, R9, R8 ;  /* 0x0000000908097223 */ /* 0x000fc80000000008 */
[----:B------:R-:W-:-:S04]  /*0490*/  FFMA R8, R0, R9, RZ ;  /* 0x0000000900087223 */ /* 0x000fc800000000ff */
[----:B------:R-:W-:-:S04]  /*04a0*/  FFMA R10, -R3, R8, R0 ;  /* 0x00000008030a7223 */ /* 0x000fc80000000100 */
[----:B------:R-:W-:Y:S01]  /*04b0*/  FFMA R8, R9, R10, R8 ;  /* 0x0000000a09087223 */ /* 0x000fe20000000008 */
[----:B-1----:R-:W-:Y:S06]  /*04c0*/  @!P0 BRA `(.L_x_4) ;  /* 0x00000000000c8947 */ /* 0x002fec0003800000 */
[----:B------:R-:W-:-:S07]  /*04d0*/  MOV R8, 0x4f0 ;  /* 0x000004f000087802 */ /* 0x000fce0000000f00 */
[----:B------:R-:W-:Y:S05]  /*04e0*/  CALL.REL.NOINC `($__internal_1_$__cuda_sm3x_div_rn_noftz_f32_slowpath) ;  /* 0x0000000c004c7944 */ /* 0x000fea0003c00000 */
[----:B------:R-:W-:-:S07]  /*04f0*/  IMAD.MOV.U32 R8, RZ, RZ, R0 ;  /* 0x000000ffff087224 */ /* 0x000fce00078e0000 */
.L_x_4:
[----:B------:R-:W-:Y:S05]  /*0500*/  BSYNC.RECONVERGENT B1 ;  /* 0x0000000000017941 */ /* 0x000fea0003800200 */
.L_x_3:
[----:B------:R-:W-:Y:S02]  /*0510*/  IMAD.MOV.U32 R10, RZ, RZ, R8 ;  /* 0x000000ffff0a7224 */ /* 0x000fe400078e0008 */
[----:B------:R-:W-:-:S03]  /*0520*/  IMAD.MOV.U32 R9, RZ, RZ, 0x3e055027 ;  /* 0x3e055027ff097424 */ /* 0x000fc600078e00ff */
[----:B------:R-:W-:-:S13]  /*0530*/  FSETP.GEU.AND P0, PT, R10, 1.175494350822287508e-38, PT ;  /* 0x008000000a00780b */ /* 0x000fda0003f0e000 */
[----:B------:R-:W-:-:S04]  /*0540*/  @!P0 FMUL R10, R10, 8388608 ;  /* 0x4b0000000a0a8820 */ /* 0x000fc80000400000 */
[----:B------:R-:W-:-:S05]  /*0550*/  VIADD R0, R10, 0xc0d55555 ;  /* 0xc0d555550a007836 */ /* 0x000fca0000000000 */
[----:B------:R-:W-:-:S04]  /*0560*/  LOP3.LUT R3, R0, 0xff800000, RZ, 0xc0, !PT ;  /* 0xff80000000037812 */ /* 0x000fc800078ec0ff */
[-C--:B------:R-:W-:Y:S02]  /*0570*/  IADD3 R0, PT, PT, R10, -R3.reuse, RZ ;  /* 0x800000030a007210 */ /* 0x080fe40007ffe0ff */
[----:B------:R-:W-:-:S03]  /*0580*/  I2FP.F32.S32 R3, R3 ;  /* 0x0000000300037245 */ /* 0x000fc60000201400 */
[----:B------:R-:W-:Y:S01]  /*0590*/  FADD R8, R0, -1 ;  /* 0xbf80000000087421 */ /* 0x000fe20000000000 */
[----:B------:R-:W-:Y:S02]  /*05a0*/  FSEL R0, RZ, -23, P0 ;  /* 0xc1b80000ff007808 */ /* 0x000fe40000000000 */
[----:B------:R-:W-:Y:S01]  /*05b0*/  ISETP.GT.U32.AND P0, PT, R10, 0x7f7fffff, PT ;  /* 0x7f7fffff0a00780c */ /* 0x000fe20003f04070 */
[C---:B------:R-:W-:Y:S02]  /*05c0*/  FFMA R9, R8.reuse, -R9, 0.14084610342979431152 ;  /* 0x3e1039f608097423 */ /* 0x040fe40000000809 */
[----:B------:R-:W-:Y:S01]  /*05d0*/  FFMA R0, R3, 1.1920928955078125e-07, R0 ;  /* 0x3400000003007823 */ /* 0x000fe20000000000 */
[----:B------:R-:W-:Y:S02]  /*05e0*/  IMAD.MOV.U32 R3, RZ, RZ, 0x7f800000 ;  /* 0x7f800000ff037424 */ /* 0x000fe400078e00ff */
[----:B------:R-:W-:-:S04]  /*05f0*/  FFMA R9, R8, R9, -0.12148627638816833496 ;  /* 0xbdf8cdcc08097423 */ /* 0x000fc80000000009 */
[----:B------:R-:W-:-:S04]  /*0600*/  FFMA R9, R8, R9, 0.13980610668659210205 ;  /* 0x3e0f295508097423 */ /* 0x000fc80000000009 */
[----:B------:R-:W-:-:S04]  /*0610*/  FFMA R9, R8, R9, -0.16684235632419586182 ;  /* 0xbe2ad8b908097423 */ /* 0x000fc80000000009 */
[----:B------:R-:W-:-:S04]  /*0620*/  FFMA R9, R8, R9, 0.20012299716472625732 ;  /* 0x3e4ced0b08097423 */ /* 0x000fc80000000009 */
[----:B------:R-:W-:-:S04]  /*0630*/  FFMA R9, R8, R9, -0.24999669194221496582 ;  /* 0xbe7fff2208097423 */ /* 0x000fc80000000009 */
[----:B------:R-:W-:-:S04]  /*0640*/  FFMA R9, R8, R9, 0.33333182334899902344 ;  /* 0x3eaaaa7808097423 */ /* 0x000fc80000000009 */
[----:B------:R-:W-:-:S04]  /*0650*/  FFMA R9, R8, R9, -0.5 ;  /* 0xbf00000008097423 */ /* 0x000fc80000000009 */
[----:B------:R-:W-:-:S04]  /*0660*/  FMUL R9, R8, R9 ;  /* 0x0000000908097220 */ /* 0x000fc80000400000 */
[----:B------:R-:W-:-:S04]  /*0670*/  FFMA R9, R8, R9, R8 ;  /* 0x0000000908097223 */ /* 0x000fc80000000008 */
[----:B------:R-:W-:Y:S01]  /*0680*/  FFMA R0, R0, 0.69314718246459960938, R9 ;  /* 0x3f31721800007823 */ /* 0x000fe20000000009 */
[C---:B------:R-:W-:Y:S01]  /*0690*/  @P0 FFMA R0, R10.reuse, R3, +INF ;  /* 0x7f8000000a000423 */ /* 0x040fe20000000003 */
[----:B------:R-:W-:-:S04]  /*06a0*/  FSETP.NEU.AND P0, PT, R10, RZ, PT ;  /* 0x000000ff0a00720b */ /* 0x000fc80003f0d000 */
[----:B------:R-:W-:-:S05]  /*06b0*/  FSEL R0, R0, -INF , P0 ;  /* 0xff80000000007808 */ /* 0x000fca0000000000 */
[----:B------:R1:W-:Y:S04]  /*06c0*/  STS [R7], R0 ;  /* 0x0000000007007388 */ /* 0x0003e80000000800 */
[----:B------:R1:W-:Y:S02]  /*06d0*/  STS [R6], R0 ;  /* 0x0000000006007388 */ /* 0x0003e40000000800 */
.L_x_2:
[----:B------:R-:W-:Y:S05]  /*06e0*/  BSYNC.RECONVERGENT B0 ;  /* 0x0000000000007941 */ /* 0x000fea0003800200 */
.L_x_1:
[----:B------:R-:W-:Y:S08]  /*06f0*/  BAR.SYNC.DEFER_BLOCKING 0x0 ;  /* 0x0000000000007b1d */ /* 0x000ff00000010000 */
[----:B------:R-:W-:Y:S01]  /*0700*/  BAR.SYNC.DEFER_BLOCKING 0x0 ;  /* 0x0000000000007b1d */ /* 0x000fe20000010000 */
[C---:B------:R-:W-:Y:S02]  /*0710*/  ISETP.GT.U32.AND P0, PT, R4.reuse, 0x3f, PT ;  /* 0x0000003f0400780c */ /* 0x040fe40003f04070 */
[----:B------:R-:W-:-:S02]  /*0720*/  ISETP.GT.U32.AND P1, PT, R4, 0x1f, PT ;  /* 0x0000001f0400780c */ /* 0x000fc40003f24070 */
[----:B------:R-:W-:Y:S01]  /*0730*/  ISETP.NE.AND P2, PT, R4, RZ, PT ;  /* 0x000000ff0400720c */ /* 0x000fe20003f45270 */
[----:B------:R-:W2:Y:S01]  /*0740*/  LDCU UR6, c[0x0][0x390] ;  /* 0x00007200ff0677ac */ /* 0x000ea20008000800 */
[----:B------:R-:W-:Y:S11]  /*0750*/  BSSY.RECONVERGENT B0, `(.L_x_5) ;  /* 0x0000041000007945 */ /* 0x000ff60003800200 */
[----:B0-----:R-:W0:Y:S01]  /*0760*/  @!P2 S2R R8, SR_CgaCtaId ;  /* 0x000000000008a919 */ /* 0x001e220000008800 */
[----:B-1----:R-:W-:Y:S04]  /*0770*/  @!P0 LDS R0, [R6+0x100] ;  /* 0x0001000006008984 */ /* 0x002fe80000000800 */
[----:B------:R-:W1:Y:S02]  /*0780*/  @!P0 LDS R3, [R6] ;  /* 0x0000000006038984 */ /* 0x000e640000000800 */
[----:B-1----:R-:W-:-:S05]  /*0790*/  @!P0 FADD R3, R0, R3 ;  /* 0x0000000300038221 */ /* 0x002fca0000000000 */
[----:B------:R-:W-:Y:S01]  /*07a0*/  @!P0 STS [R6], R3 ;  /* 0x0000000306008388 */ /* 0x000fe20000000800 */
[----:B------:R-:W-:Y:S01]  /*07b0*/  BAR.SYNC.DEFER_BLOCKING 0x0 ;  /* 0x0000000000007b1d */ /* 0x000fe20000010000 */
[----:B------:R-:W-:-:S05]  /*07c0*/  ISETP.GT.U32.AND P0, PT, R4, 0xf, PT ;  /* 0x0000000f0400780c */ /* 0x000fca0003f04070 */
[----:B------:R-:W-:Y:S04]  /*07d0*/  @!P1 LDS R0, [R6+0x80] ;  /* 0x0000800006009984 */ /* 0x000fe80000000800 */
        /* <DEDUP_REMOVED lines=14> */
[----:B------:R1:W-:Y:S01]  /*08c0*/  @!P1 STS [R6], R3 ;  /* 0x0000000306009388 */ /* 0x0003e20000000800 */
[----:B------:R-:W-:Y:S01]  /*08d0*/  BAR.SYNC.DEFER_BLOCKING 0x0 ;  /* 0x0000000000007b1d */ /* 0x000fe20000010000 */
[----:B------:R-:W-:Y:S02]  /*08e0*/  ISETP.GT.U32.AND P1, PT, R4, 0x1, PT ;  /* 0x000000010400780c */ /* 0x000fe40003f24070 */
[----:B-1----:R-:W-:-:S03]  /*08f0*/  @!P2 MOV R3, 0x400 ;  /* 0x000004000003a802 */ /* 0x002fc60000000f00 */
[----:B------:R-:W-:Y:S04]  /*0900*/  @!P0 LDS R0, [R6+0x10] ;  /* 0x0000100006008984 */ /* 0x000fe80000000800 */
[----:B------:R-:W1:Y:S02]  /*0910*/  @!P0 LDS R9, [R6] ;  /* 0x0000000006098984 */ /* 0x000e640000000800 */
[----:B-1----:R-:W-:-:S05]  /*0920*/  @!P0 FADD R9, R0, R9 ;  /* 0x0000000900098221 */ /* 0x002fca0000000000 */
[----:B------:R-:W-:Y:S01]  /*0930*/  @!P0 STS [R6], R9 ;  /* 0x0000000906008388 */ /* 0x000fe20000000800 */
[----:B------:R-:W-:Y:S01]  /*0940*/  BAR.SYNC.DEFER_BLOCKING 0x0 ;  /* 0x0000000000007b1d */ /* 0x000fe20000010000 */
[----:B--2---:R-:W-:-:S05]  /*0950*/  ISETP.GE.U32.AND P0, PT, R4, UR6, PT ;  /* 0x0000000604007c0c */ /* 0x004fca000bf06070 */
[----:B------:R-:W-:Y:S04]  /*0960*/  @!P1 LDS R0, [R6+0x8] ;  /* 0x0000080006009984 */ /* 0x000fe80000000800 */
[----:B------:R-:W1:Y:S02]  /*0970*/  @!P1 LDS R11, [R6] ;  /* 0x00000000060b9984 */ /* 0x000e640000000800 */
[----:B-1----:R-:W-:Y:S01]  /*0980*/  @!P1 FADD R11, R0, R11 ;  /* 0x0000000b000b9221 */ /* 0x002fe20000000000 */
[----:B0-----:R-:W-:-:S04]  /*0990*/  @!P2 LEA R0, R8, R3, 0x18 ;  /* 0x000000030800a211 */ /* 0x001fc800078ec0ff */
[----:B------:R-:W-:Y:S01]  /*09a0*/  @!P1 STS [R6], R11 ;  /* 0x0000000b06009388 */ /* 0x000fe20000000800 */
[----:B------:R-:W-:Y:S06]  /*09b0*/  BAR.SYNC.DEFER_BLOCKING 0x0 ;  /* 0x0000000000007b1d */ /* 0x000fec0000010000 */
[----:B------:R-:W-:Y:S04]  /*09c0*/  @!P2 LDS R0, [R0+0x4] ;  /* 0x000004000000a984 */ /* 0x000fe80000000800 */
[----:B------:R-:W0:Y:S02]  /*09d0*/  @!P2 LDS R3, [R6] ;  /* 0x000000000603a984 */ /* 0x000e240000000800 */
[----:B0-----:R-:W-:-:S05]  /*09e0*/  @!P2 FADD R3, R0, R3 ;  /* 0x000000030003a221 */ /* 0x001fca0000000000 */
[----:B------:R0:W-:Y:S01]  /*09f0*/  @!P2 STS [R6], R3 ;  /* 0x000000030600a388 */ /* 0x0001e20000000800 */
[----:B------:R-:W-:Y:S06]  /*0a00*/  BAR.SYNC.DEFER_BLOCKING 0x0 ;  /* 0x0000000000007b1d */ /* 0x000fec0000010000 */
[----:B------:R-:W-:Y:S05]  /*0a10*/  @P0 BRA `(.L_x_6) ;  /* 0x0000000000500947 */ /* 0x000fea0003800000 */
[----:B------:R-:W1:Y:S01]  /*0a20*/  S2UR UR5, SR_CgaCtaId ;  /* 0x00000000000579c3 */ /* 0x000e620000008800 */
[----:B------:R-:W-:Y:S01]  /*0a30*/  UMOV UR4, 0x400 ;  /* 0x0000040000047882 */ /* 0x000fe20000000000 */
[----:B0-----:R-:W-:Y:S01]  /*0a40*/  I2FP.F32.S32 R3, UR6 ;  /* 0x0000000600037c45 */ /* 0x001fe20008201400 */
[----:B------:R-:W-:Y:S03]  /*0a50*/  LDS R7, [R7] ;  /* 0x0000000007077984 */ /* 0x000fe60000000800 */
[----:B------:R-:W0:Y:S02]  /*0a60*/  MUFU.RCP R6, R3 ;  /* 0x0000000300067308 */ /* 0x000e240000001000 */
[----:B0-----:R-:W-:Y:S01]  /*0a70*/  FFMA R9, -R3, R6, 1 ;  /* 0x3f80000003097423 */ /* 0x001fe20000000106 */
[----:B-1----:R-:W-:-:S03]  /*0a80*/  ULEA UR4, UR5, UR4, 0x18 ;  /* 0x0000000405047291 */ /* 0x002fc6000f8ec0ff */
[----:B------:R-:W-:-:S06]  /*0a90*/  FFMA R9, R6, R9, R6 ;  /* 0x0000000906097223 */ /* 0x000fcc0000000006 */
[----:B------:R-:W0:Y:S02]  /*0aa0*/  LDS R0, [UR4] ;  /* 0x00000004ff007984 */ /* 0x000e240008000800 */
[----:B0-----:R-:W0:Y:S01]  /*0ab0*/  FCHK P0, R0, R3 ;  /* 0x0000000300007302 */ /* 0x001e220000000000 */
[----:B------:R-:W-:-:S04]  /*0ac0*/  FFMA R6, R0, R9, RZ ;  /* 0x0000000900067223 */ /* 0x000fc800000000ff */
[----:B------:R-:W-:-:S04]  /*0ad0*/  FFMA R8, -R3, R6, R0 ;  /* 0x0000000603087223 */ /* 0x000fc80000000100 */
[----:B------:R-:W-:Y:S01]  /*0ae0*/  FFMA R6, R9, R8, R6 ;  /* 0x0000000809067223 */ /* 0x000fe20000000006 */
[----:B0-----:R-:W-:Y:S06]  /*0af0*/  @!P0 BRA `(.L_x_7) ;  /* 0x00000000000c8947 */ /* 0x001fec0003800000 */
[----:B------:R-:W-:-:S07]  /*0b00*/  MOV R8, 0xb20 ;  /* 0x00000b2000087802 */ /* 0x000fce0000000f00 */
[----:B------:R-:W-:Y:S05]  /*0b10*/  CALL.REL.NOINC `($__internal_1_$__cuda_sm3x_div_rn_noftz_f32_slowpath) ;  /* 0x0000000400c07944 */ /* 0x000fea0003c00000 */
[----:B------:R-:W-:-:S07]  /*0b20*/  IMAD.MOV.U32 R6, RZ, RZ, R0 ;  /* 0x000000ffff067224 */ /* 0x000fce00078e0000 */
.L_x_7:
[----:B------:R-:W-:-:S04]  /*0b30*/  FADD R6, R7, -R6 ;  /* 0x8000000607067221 */ /* 0x000fc80000000000 */
[----:B------:R-:W-:-:S05]  /*0b40*/  FMUL R6, R6, R6 ;  /* 0x0000000606067220 */ /* 0x000fca0000400000 */
[----:B------:R1:W-:Y:S02]  /*0b50*/  STS [R5], R6 ;  /* 0x0000000605007388 */ /* 0x0003e40000000800 */
.L_x_6:
[----:B------:R-:W-:Y:S05]  /*0b60*/  BSYNC.RECONVERGENT B0 ;  /* 0x0000000000007941 */ /* 0x000fea0003800200 */
.L_x_5:
[----:B------:R-:W-:Y:S08]  /*0b70*/  BAR.SYNC.DEFER_BLOCKING 0x0 ;  /* 0x0000000000007b1d */ /* 0x000ff00000010000 */
[----:B------:R-:W-:Y:S01]  /*0b80*/  BAR.SYNC.DEFER_BLOCKING 0x0 ;  /* 0x0000000000007b1d */ /* 0x000fe20000010000 */
[C---:B------:R-:W-:Y:S02]  /*0b90*/  ISETP.GT.U32.AND P0, PT, R4.reuse, 0x3f, PT ;  /* 0x0000003f0400780c */ /* 0x040fe40003f04070 */
[----:B------:R-:W-:-:S11]  /*0ba0*/  ISETP.GT.U32.AND P1, PT, R4, 0x1f, PT ;  /* 0x0000001f0400780c */ /* 0x000fd60003f24070 */
[----:B------:R-:W-:Y:S04]  /*0bb0*/  @!P0 LDS R0, [R5+0x100] ;  /* 0x0001000005008984 */ /* 0x000fe80000000800 */
[----:B0-----:R-:W0:Y:S02]  /*0bc0*/  @!P0 LDS R3, [R5] ;  /* 0x0000000005038984 */ /* 0x001e240000000800 */
[----:B0-----:R-:W-:-:S05]  /*0bd0*/  @!P0 FADD R0, R0, R3 ;  /* 0x0000000300008221 */ /* 0x001fca0000000000 */
[----:B------:R-:W-:Y:S01]  /*0be0*/  @!P0 STS [R5], R0 ;  /* 0x0000000005008388 */ /* 0x000fe20000000800 */
[----:B------:R-:W-:Y:S01]  /*0bf0*/  BAR.SYNC.DEFER_BLOCKING 0x0 ;  /* 0x0000000000007b1d */ /* 0x000fe20000010000 */
[----:B------:R-:W-:-:S05]  /*0c00*/  ISETP.GT.U32.AND P0, PT, R4, 0xf, PT ;  /* 0x0000000f0400780c */ /* 0x000fca0003f04070 */
[----:B------:R-:W-:Y:S04]  /*0c10*/  @!P1 LDS R3, [R5+0x80] ;  /* 0x0000800005039984 */ /* 0x000fe80000000800 */
[----:B-1----:R-:W0:Y:S02]  /*0c20*/  @!P1 LDS R6, [R5] ;  /* 0x0000000005069984 */ /* 0x002e240000000800 */
[----:B0-----:R-:W-:-:S05]  /*0c30*/  @!P1 FADD R6, R3, R6 ;  /* 0x0000000603069221 */ /* 0x001fca0000000000 */
[----:B------:R-:W-:Y:S01]  /*0c40*/  @!P1 STS [R5], R6 ;  /* 0x0000000605009388 */ /* 0x000fe20000000800 */
[----:B------:R-:W-:Y:S01]  /*0c50*/  BAR.SYNC.DEFER_BLOCKING 0x0 ;  /* 0x0000000000007b1d */ /* 0x000fe20000010000 */
[----:B------:R-:W-:-:S05]  /*0c60*/  ISETP.GT.U32.AND P1, PT, R4, 0x7, PT ;  /* 0x000000070400780c */ /* 0x000fca0003f24070 */
[----:B------:R-:W-:Y:S04]  /*0c70*/  @!P0 LDS R3, [R5+0x40] ;  /* 0x0000400005038984 */ /* 0x000fe80000000800 */
[----:B------:R-:W0:Y:S02]  /*0c80*/  @!P0 LDS R8, [R5] ;  /* 0x0000000005088984 */ /* 0x000e240000000800 */
        /* <DEDUP_REMOVED lines=15> */
[----:B------:R-:W-:-:S05]  /*0d80*/  ISETP.NE.AND P0, PT, R4, RZ, PT ;  /* 0x000000ff0400720c */ /* 0x000fca0003f05270 */
[----:B------:R-:W-:Y:S04]  /*0d90*/  @!P1 LDS R3, [R5+0x8] ;  /* 0x0000080005039984 */ /* 0x000fe80000000800 */
[----:B------:R-:W0:Y:S02]  /*0da0*/  @!P1 LDS R8, [R5] ;  /* 0x0000000005089984 */ /* 0x000e240000000800 */
[----:B0-----:R-:W-:-:S05]  /*0db0*/  @!P1 FADD R8, R3, R8 ;  /* 0x0000000803089221 */ /* 0x001fca0000000000 */
[----:B------:R0:W-:Y:S01]  /*0dc0*/  @!P1 STS [R5], R8 ;  /* 0x0000000805009388 */ /* 0x0001e20000000800 */
[----:B------:R-:W-:Y:S06]  /*0dd0*/  BAR.SYNC.DEFER_BLOCKING 0x0 ;  /* 0x0000000000007b1d */ /* 0x000fec0000010000 */
[----:B------:R-:W-:Y:S05]  /*0de0*/  @P0 EXIT ;  /* 0x000000000000094d */ /* 0x000fea0003800000 */
[----:B------:R-:W1:Y:S01]  /*0df0*/  S2UR UR5, SR_CgaCtaId ;  /* 0x00000000000579c3 */ /* 0x000e620000008800 */
[----:B------:R-:W-:Y:S01]  /*0e00*/  UMOV UR4, 0x400 ;  /* 0x0000040000047882 */ /* 0x000fe20000000000 */
[----:B------:R-:W-:Y:S01]  /*0e10*/  LDS R3, [R5] ;  /* 0x0000000005037984 */ /* 0x000fe20000000800 */
[----:B-1----:R-:W-:Y:S01]  /*0e20*/  ULEA UR4, UR5, UR4, 0x18 ;  /* 0x0000000405047291 */ /* 0x002fe2000f8ec0ff */
[----:B------:R-:W1:Y:S08]  /*0e30*/  LDCU UR5, c[0x0][0x390] ;  /* 0x00007200ff0577ac */ /* 0x000e700008000800 */
[----:B------:R-:W2:Y:S02]  /*0e40*/  LDS R0, [UR4+0x204] ;  /* 0x00020404ff007984 */ /* 0x000ea40008000800 */
[----:B--2---:R-:W-:-:S05]  /*0e50*/  FADD R4, R0, R3 ;  /* 0x0000000300047221 */ /* 0x004fca0000000000 */
[----:B------:R-:W-:Y:S04]  /*0e60*/  STS [R5], R4 ;  /* 0x0000000405007388 */ /* 0x000fe80000000800 */
[----:B------:R-:W2:Y:S01]  /*0e70*/  LDS R0, [UR4+0x200] ;  /* 0x00020004ff007984 */ /* 0x000ea20008000800 */
[----:B-1----:R-:W-:-:S06]  /*0e80*/  UIADD3 UR4, UPT, UPT, UR5, -0x1, URZ ;  /* 0xffffffff05047890 */ /* 0x002fcc000fffe0ff */
[----:B------:R-:W-:-:S04]  /*0e90*/  I2FP.F32.S32 R3, UR4 ;  /* 0x0000000400037c45 */ /* 0x000fc80008201400 */
[----:B------:R-:W1:Y:S02]  /*0ea0*/  MUFU.RCP R6, R3 ;  /* 0x0000000300067308 */ /* 0x000e640000001000 */
[----:B-1----:R-:W-:-:S04]  /*0eb0*/  FFMA R7, -R3, R6, 1 ;  /* 0x3f80000003077423 */ /* 0x002fc80000000106 */
[----:B------:R-:W-:Y:S02]  /*0ec0*/  FFMA R7, R6, R7, R6 ;  /* 0x0000000706077223 */ /* 0x000fe40000000006 */
[----:B--2---:R-:W1:Y:S02]  /*0ed0*/  FCHK P0, R0, R3 ;  /* 0x0000000300007302 */ /* 0x004e640000000000 */
[----:B------:R-:W-:-:S04]  /*0ee0*/  FFMA R6, R0, R7, RZ ;  /* 0x0000000700067223 */ /* 0x000fc800000000ff */
[----:B0-----:R-:W-:-:S04]  /*0ef0*/  FFMA R8, -R3, R6, R0 ;  /* 0x0000000603087223 */ /* 0x001fc80000000100 */
[----:B------:R-:W-:Y:S01]  /*0f00*/  FFMA R7, R7, R8, R6 ;  /* 0x0000000807077223 */ /* 0x000fe20000000006 */
[----:B-1----:R-:W-:Y:S06]  /*0f10*/  @!P0 BRA `(.L_x_8) ;  /* 0x00000000000c8947 */ /* 0x002fec0003800000 */
[----:B------:R-:W-:-:S07]  /*0f20*/  MOV R8, 0xf40 ;  /* 0x00000f4000087802 */ /* 0x000fce0000000f00 */
[----:B------:R-:W-:Y:S05]  /*0f30*/  CALL.REL.NOINC `($__internal_1_$__cuda_sm3x_div_rn_noftz_f32_slowpath) ;  /* 0x0000000000b87944 */ /* 0x000fea0003c00000 */
[----:B------:R-:W-:-:S07]  /*0f40*/  MOV R7, R0 ;  /* 0x0000000000077202 */ /* 0x000fce0000000f00 */
.L_x_8:
[----:B------:R-:W0:Y:S02]  /*0f50*/  LDC.64 R4, c[0x0][0x388] ;  /* 0x0000e200ff047b82 */ /* 0x000e240000000a00 */
[----:B0-----:R-:W-:-:S05]  /*0f60*/  IMAD.WIDE.U32 R2, R2, 0x4, R4 ;  /* 0x0000000402027825 */ /* 0x001fca00078e0004 */
[----:B------:R-:W-:Y:S01]  /*0f70*/  STG.E desc[UR10][R2.64], R7 ;  /* 0x0000000702007986 */ /* 0x000fe2000c10190a */
[----:B------:R-:W-:Y:S05]  /*0f80*/  EXIT ;  /* 0x000000000000794d */ /* 0x000fea0003800000 */
        .weak           $__internal_0_$__cuda_sm20_dsqrt_rn_f64_mediumpath_v1
        .type           $__internal_0_$__cuda_sm20_dsqrt_rn_f64_mediumpath_v1,@function
        .size           $__internal_0_$__cuda_sm20_dsqrt_rn_f64_mediumpath_v1,($__internal_1_$__cuda_sm3x_div_rn_noftz_f32_slowpath - $__internal_0_$__cuda_sm20_dsqrt_rn_f64_mediumpath_v1)
$__internal_0_$__cuda_sm20_dsqrt_rn_f64_mediumpath_v1:
[----:B------:R-:W-:Y:S01]  /*0f90*/  ISETP.GE.U32.AND P0, PT, R6, -0x3400000, PT ;  /* 0xfcc000000600780c */ /* 0x000fe20003f06070 */
[----:B------:R-:W-:-:S12]  /*0fa0*/  IMAD.MOV.U32 R9, RZ, RZ, R17 ;  /* 0x000000ffff097224 */ /* 0x000fd800078e0011 */
[----:B------:R-:W-:Y:S05]  /*0fb0*/  @!P0 BRA `(.L_x_9) ;  /* 0x0000000000208947 */ /* 0x000fea0003800000 */
[----:B------:R-:W-:-:S10]  /*0fc0*/  DFMA.RM R8, R12, R8, R10 ;  /* 0x000000080c08722b */ /* 0x000fd4000000400a */
[----:B------:R-:W-:-:S05]  /*0fd0*/  IADD3 R6, P0, PT, R8, 0x1, RZ ;  /* 0x0000000108067810 */ /* 0x000fca0007f1e0ff */
[----:B------:R-:W-:-:S06]  /*0fe0*/  IMAD.X R7, RZ, RZ, R9, P0 ;  /* 0x000000ffff077224 */ /* 0x000fcc00000e0609 */
[----:B------:R-:W-:-:S08]  /*0ff0*/  DFMA.RP R4, -R8, R6, R4 ;  /* 0x000000060804722b */ /* 0x000fd00000008104 */
[----:B------:R-:W-:-:S06]  /*1000*/  DSETP.GT.AND P0, PT, R4, RZ, PT ;  /* 0x000000ff0400722a */ /* 0x000fcc0003f04000 */
[----:B------:R-:W-:Y:S02]  /*1010*/  FSEL R6, R6, R8, P0 ;  /* 0x0000000806067208 */ /* 0x000fe40000000000 */
[----:B------:R-:W-:Y:S01]  /*1020*/  FSEL R7, R7, R9, P0 ;  /* 0x0000000907077208 */ /* 0x000fe20000000000 */
[----:B------:R-:W-:Y:S06]  /*1030*/  BRA `(.L_x_10) ;  /* 0x0000000000647947 */ /* 0x000fec0003800000 */
.L_x_9:
[----:B------:R-:W-:-:S14]  /*1040*/  DSETP.NE.AND P0, PT, R4, RZ, PT ;  /* 0x000000ff0400722a */ /* 0x000fdc0003f05000 */
[----:B------:R-:W-:Y:S05]  /*1050*/  @!P0 BRA `(.L_x_11) ;  /* 0x0000000000588947 */ /* 0x000fea0003800000 */
[----:B------:R-:W-:-:S13]  /*1060*/  ISETP.GE.AND P0, PT, R5, RZ, PT ;  /* 0x000000ff0500720c */ /* 0x000fda0003f06270 */
[----:B------:R-:W-:Y:S01]  /*1070*/  @!P0 IMAD.MOV.U32 R6, RZ, RZ, 0x0 ;  /* 0x00000000ff068424 */ /* 0x000fe200078e00ff */
[----:B------:R-:W-:Y:S01]  /*1080*/  @!P0 MOV R7, 0xfff80000 ;  /* 0xfff8000000078802 */ /* 0x000fe20000000f00 */
[----:B------:R-:W-:Y:S06]  /*1090*/  @!P0 BRA `(.L_x_10) ;  /* 0x00000000004c8947 */ /* 0x000fec0003800000 */
[----:B------:R-:W-:-:S13]  /*10a0*/  ISETP.GT.AND P0, PT, R5, 0x7fefffff, PT ;  /* 0x7fefffff0500780c */ /* 0x000fda0003f04270 */
[----:B------:R-:W-:Y:S05]  /*10b0*/  @P0 BRA `(.L_x_11) ;  /* 0x0000000000400947 */ /* 0x000fea0003800000 */
[----:B------:R-:W-:Y:S01]  /*10c0*/  DMUL R4, R4, 8.11296384146066816958e+31 ;  /* 0x4690000004047828 */ /* 0x000fe20000000000 */
[----:B------:R-:W-:Y:S02]  /*10d0*/  IMAD.MOV.U32 R6, RZ, RZ, RZ ;  /* 0x000000ffff067224 */ /* 0x000fe400078e00ff */
[----:B------:R-:W-:Y:S02]  /*10e0*/  IMAD.MOV.U32 R10, RZ, RZ, 0x0 ;  /* 0x00000000ff0a7424 */ /* 0x000fe400078e00ff */
[----:B------:R-:W-:Y:S01]  /*10f0*/  IMAD.MOV.U32 R11, RZ, RZ, 0x3fd80000 ;  /* 0x3fd80000ff0b7424 */ /* 0x000fe200078e00ff */
[----:B------:R-:W0:Y:S02]  /*1100*/  MUFU.RSQ64H R7, R5 ;  /* 0x0000000500077308 */ /* 0x000e240000001c00 */
[----:B0-----:R-:W-:-:S08]  /*1110*/  DMUL R8, R6, R6 ;  /* 0x0000000606087228 */ /* 0x001fd00000000000 */
[----:B------:R-:W-:-:S08]  /*1120*/  DFMA R8, R4, -R8, 1 ;  /* 0x3ff000000408742b */ /* 0x000fd00000000808 */
[----:B------:R-:W-:Y:S02]  /*1130*/  DFMA R10, R8, R10, 0.5 ;  /* 0x3fe00000080a742b */ /* 0x000fe4000000000a */
[----:B------:R-:W-:-:S08]  /*1140*/  DMUL R8, R6, R8 ;  /* 0x0000000806087228 */ /* 0x000fd00000000000 */
[----:B------:R-:W-:-:S08]  /*1150*/  DFMA R8, R10, R8, R6 ;  /* 0x000000080a08722b */ /* 0x000fd00000000006 */
[----:B------:R-:W-:Y:S02]  /*1160*/  DMUL R6, R4, R8 ;  /* 0x0000000804067228 */ /* 0x000fe40000000000 */
[----:B------:R-:W-:-:S06]  /*1170*/  IADD3 R9, PT, PT, R9, -0x100000, RZ ;  /* 0xfff0000009097810 */ /* 0x000fcc0007ffe0ff */
[----:B------:R-:W-:-:S08]  /*1180*/  DFMA R10, R6, -R6, R4 ;  /* 0x80000006060a722b */ /* 0x000fd00000000004 */
[----:B------:R-:W-:-:S10]  /*1190*/  DFMA R6, R8, R10, R6 ;  /* 0x0000000a0806722b */ /* 0x000fd40000000006 */
[----:B------:R-:W-:Y:S01]  /*11a0*/  VIADD R7, R7, 0xfcb00000 ;  /* 0xfcb0000007077836 */ /* 0x000fe20000000000 */
[----:B------:R-:W-:Y:S06]  /*11b0*/  BRA `(.L_x_10) ;  /* 0x0000000000047947 */ /* 0x000fec0003800000 */
.L_x_11:
[----:B------:R-:W-:-:S11]  /*11c0*/  DADD R6, R4, R4 ;  /* 0x0000000004067229 */ /* 0x000fd60000000004 */
.L_x_10:
[----:B------:R-:W-:Y:S01]  /*11d0*/  MOV R4, R0 ;  /* 0x0000000000047202 */ /* 0x000fe20000000f00 */
[----:B------:R-:W-:Y:S02]  /*11e0*/  IMAD.MOV.U32 R5, RZ, RZ, 0x0 ;  /* 0x00000000ff057424 */ /* 0x000fe400078e00ff */
[----:B------:R-:W-:Y:S02]  /*11f0*/  IMAD.MOV.U32 R14, RZ, RZ, R6 ;  /* 0x000000ffff0e7224 */ /* 0x000fe400078e0006 */
[----:B------:R-:W-:Y:S01]  /*1200*/  IMAD.MOV.U32 R15, RZ, RZ, R7 ;  /* 0x000000ffff0f7224 */ /* 0x000fe200078e0007 */
[----:B------:R-:W-:Y:S06]  /*1210*/  RET.REL.NODEC R4 `(_Z23computeLogRatioVariancePfS_ii) ;  /* 0xffffffec04787950 */ /* 0x000fec0003c3ffff */
        .weak           $__internal_1_$__cuda_sm3x_div_rn_noftz_f32_slowpath
        .type           $__internal_1_$__cuda_sm3x_div_rn_noftz_f32_slowpath,@function
        .size           $__internal_1_$__cuda_sm3x_div_rn_noftz_f32_slowpath,(.L_x_25 - $__internal_1_$__cuda_sm3x_div_rn_noftz_f32_slowpath)
$__internal_1_$__cuda_sm3x_div_rn_noftz_f32_slowpath:
[----:B------:R-:W-:Y:S01]  /*1220*/  SHF.R.U32.HI R10, RZ, 0x17, R3 ;  /* 0x00000017ff0a7819 */ /* 0x000fe20000011603 */
[----:B------:R-:W-:Y:S01]  /*1230*/  BSSY.RECONVERGENT B2, `(.L_x_12) ;  /* 0x0000062000027945 */ /* 0x000fe20003800200 */
[----:B------:R-:W-:Y:S02]  /*1240*/  SHF.R.U32.HI R9, RZ, 0x17, R0 ;  /* 0x00000017ff097819 */ /* 0x000fe40000011600 */
[----:B------:R-:W-:Y:S02]  /*1250*/  LOP3.LUT R10, R10, 0xff, RZ, 0xc0, !PT ;  /* 0x000000ff0a0a7812 */ /* 0x000fe400078ec0ff */
[----:B------:R-:W-:-:S03]  /*1260*/  LOP3.LUT R14, R9, 0xff, RZ, 0xc0, !PT ;  /* 0x000000ff090e7812 */ /* 0x000fc600078ec0ff */
[----:B------:R-:W-:Y:S02]  /*1270*/  VIADD R12, R10, 0xffffffff ;  /* 0xffffffff0a0c7836 */ /* 0x000fe40000000000 */
[----:B------:R-:W-:-:S03]  /*1280*/  VIADD R11, R14, 0xffffffff ;  /* 0xffffffff0e0b7836 */ /* 0x000fc60000000000 */
[----:B------:R-:W-:-:S04]  /*1290*/  ISETP.GT.U32.AND P0, PT, R12, 0xfd, PT ;  /* 0x000000fd0c00780c */ /* 0x000fc80003f04070 */
[----:B------:R-:W-:-:S13]  /*12a0*/  ISETP.GT.U32.OR P0, PT, R11, 0xfd, P0 ;  /* 0x000000fd0b00780c */ /* 0x000fda0000704470 */
[----:B------:R-:W-:Y:S01]  /*12b0*/  @!P0 MOV R9, RZ ;  /* 0x000000ff00098202 */ /* 0x000fe20000000f00 */
[----:B------:R-:W-:Y:S06]  /*12c0*/  @!P0 BRA `(.L_x_13) ;  /* 0x00000000005c8947 */ /* 0x000fec0003800000 */
[----:B------:R-:W-:Y:S02]  /*12d0*/  FSETP.GTU.FTZ.AND P0, PT, |R0|, +INF , PT ;  /* 0x7f8000000000780b */ /* 0x000fe40003f1c200 */
[----:B------:R-:W-:-:S04]  /*12e0*/  FSETP.GTU.FTZ.AND P1, PT, |R3|, +INF , PT ;  /* 0x7f8000000300780b */ /* 0x000fc80003f3c200 */
[----:B------:R-:W-:-:S13]  /*12f0*/  PLOP3.LUT P0, PT, P0, P1, PT, 0xf8, 0x8f ;  /* 0x00000000008f781c */ /* 0x000fda0000703f70 */
[----:B------:R-:W-:Y:S05]  /*1300*/  @P0 BRA `(.L_x_14) ;  /* 0x00000004004c0947 */ /* 0x000fea0003800000 */
[----:B------:R-:W-:-:S13]  /*1310*/  LOP3.LUT P0, RZ, R3, 0x7fffffff, R0, 0xc8, !PT ;  /* 0x7fffffff03ff7812 */ /* 0x000fda000780c800 */
[----:B------:R-:W-:Y:S05]  /*1320*/  @!P0 BRA `(.L_x_15) ;  /* 0x00000004003c8947 */ /* 0x000fea0003800000 */
[C---:B------:R-:W-:Y:S02]  /*1330*/  FSETP.NEU.FTZ.AND P2, PT, |R0|.reuse, +INF , PT ;  /* 0x7f8000000000780b */ /* 0x040fe40003f5d200 */
[----:B------:R-:W-:Y:S02]  /*1340*/  FSETP.NEU.FTZ.AND P1, PT, |R3|, +INF , PT ;  /* 0x7f8000000300780b */ /* 0x000fe40003f3d200 */
[----:B------:R-:W-:-:S11]  /*1350*/  FSETP.NEU.FTZ.AND P0, PT, |R0|, +INF , PT ;  /* 0x7f8000000000780b */ /* 0x000fd60003f1d200 */
[----:B------:R-:W-:Y:S05]  /*1360*/  @!P1 BRA !P2, `(.L_x_15) ;  /* 0x00000004002c9947 */ /* 0x000fea0005000000 */
[----:B------:R-:W-:-:S04]  /*1370*/  LOP3.LUT P2, RZ, R0, 0x7fffffff, RZ, 0xc0, !PT ;  /* 0x7fffffff00ff7812 */ /* 0x000fc8000784c0ff */
[----:B------:R-:W-:-:S13]  /*1380*/  PLOP3.LUT P1, PT, P1, P2, PT, 0x2f, 0xf2 ;  /* 0x0000000000f2781c */ /* 0x000fda0000f24577 */
[----:B------:R-:W-:Y:S05]  /*1390*/  @P1 BRA `(.L_x_16) ;  /* 0x0000000400181947 */ /* 0x000fea0003800000 */
[----:B------:R-:W-:-:S04]  /*13a0*/  LOP3.LUT P1, RZ, R3, 0x7fffffff, RZ, 0xc0, !PT ;  /* 0x7fffffff03ff7812 */ /* 0x000fc8000782c0ff */
[----:B------:R-:W-:-:S13]  /*13b0*/  PLOP3.LUT P0, PT, P0, P1, PT, 0x2f, 0xf2 ;  /* 0x0000000000f2781c */ /* 0x000fda0000702577 */
[----:B------:R-:W-:Y:S05]  /*13c0*/  @P0 BRA `(.L_x_17) ;  /* 0x0000000400000947 */ /* 0x000fea0003800000 */
[----:B------:R-:W-:Y:S02]  /*13d0*/  ISETP.GE.AND P0, PT, R11, RZ, PT ;  /* 0x000000ff0b00720c */ /* 0x000fe40003f06270 */
[----:B------:R-:W-:-:S11]  /*13e0*/  ISETP.GE.AND P1, PT, R12, RZ, PT ;  /* 0x000000ff0c00720c */ /* 0x000fd60003f26270 */
[----:B------:R-:W-:Y:S02]  /*13f0*/  @P0 IMAD.MOV.U32 R9, RZ, RZ, RZ ;  /* 0x000000ffff090224 */ /* 0x000fe400078e00ff */
[----:B------:R-:W-:Y:S01]  /*1400*/  @!P0 FFMA R0, R0, 1.84467440737095516160e+19, RZ ;  /* 0x5f80000000008823 */ /* 0x000fe200000000ff */
[----:B------:R-:W-:Y:S02]  /*1410*/  @!P0 IMAD.MOV.U32 R9, RZ, RZ, -0x40 ;  /* 0xffffffc0ff098424 */ /* 0x000fe400078e00ff */
[----:B------:R-:W-:Y:S02]  /*1420*/  @!P1 FFMA R3, R3, 1.84467440737095516160e+19, RZ ;  /* 0x5f80000003039823 */ /* 0x000fe400000000ff */
[----:B------:R-:W-:-:S07]  /*1430*/  @!P1 VIADD R9, R9, 0x40 ;  /* 0x0000004009099836 */ /* 0x000fce0000000000 */
.L_x_13:
[----:B------:R-:W-:Y:S01]  /*1440*/  LEA R12, R10, 0xc0800000, 0x17 ;  /* 0xc08000000a0c7811 */ /* 0x000fe200078eb8ff */
[----:B------:R-:W-:Y:S03]  /*1450*/  BSSY.RECONVERGENT B3, `(.L_x_18) ;  /* 0x0000036000037945 */ /* 0x000fe60003800200 */
[----:B------:R-:W-:Y:S01]  /*1460*/  IADD3 R12, PT, PT, -R12, R3, RZ ;  /* 0x000000030c0c7210 */ /* 0x000fe20007ffe1ff */
[----:B------:R-:W-:-:S03]  /*1470*/  VIADD R3, R14, 0xffffff81 ;  /* 0xffffff810e037836 */ /* 0x000fc60000000000 */
[----:B------:R-:W0:Y:S01]  /*1480*/  MUFU.RCP R11, R12 ;  /* 0x0000000c000b7308 */ /* 0x000e220000001000 */
[----:B------:R-:W-:Y:S01]  /*1490*/  FADD.FTZ R13, -R12, -RZ ;  /* 0x800000ff0c0d7221 */ /* 0x000fe20000010100 */
[C---:B------:R-:W-:Y:S01]  /*14a0*/  IMAD R0, R3.reuse, -0x800000, R0 ;  /* 0xff80000003007824 */ /* 0x040fe200078e0200 */
[----:B------:R-:W-:-:S05]  /*14b0*/  IADD3 R10, PT, PT, R3, 0x7f, -R10 ;  /* 0x0000007f030a7810 */ /* 0x000fca0007ffe80a */
[----:B------:R-:W-:Y:S02]  /*14c0*/  IMAD.IADD R10, R10, 0x1, R9 ;  /* 0x000000010a0a7824 */ /* 0x000fe400078e0209 */
[----:B0-----:R-:W-:-:S04]  /*14d0*/  FFMA R14, R11, R13, 1 ;  /* 0x3f8000000b0e7423 */ /* 0x001fc8000000000d */
[----:B------:R-:W-:-:S04]  /*14e0*/  FFMA R16, R11, R14, R11 ;  /* 0x0000000e0b107223 */ /* 0x000fc8000000000b */
[----:B------:R-:W-:-:S04]  /*14f0*/  FFMA R11, R0, R16, RZ ;  /* 0x00000010000b7223 */ /* 0x000fc800000000ff */
[----:B------:R-:W-:-:S04]  /*1500*/  FFMA R14, R13, R11, R0 ;  /* 0x0000000b0d0e7223 */ /* 0x000fc80000000000 */
[----:B------:R-:W-:-:S04]  /*1510*/  FFMA R11, R16, R14, R11 ;  /* 0x0000000e100b7223 */ /* 0x000fc8000000000b */
[----:B------:R-:W-:-:S04]  /*1520*/  FFMA R14, R13, R11, R0 ;  /* 0x0000000b0d0e7223 */ /* 0x000fc80000000000 */
[----:B------:R-:W-:-:S05]  /*1530*/  FFMA R0, R16, R14, R11 ;  /* 0x0000000e10007223 */ /* 0x000fca000000000b */
[----:B------:R-:W-:-:S04]  /*1540*/  SHF.R.U32.HI R3, RZ, 0x17, R0 ;  /* 0x00000017ff037819 */ /* 0x000fc80000011600 */
[----:B------:R-:W-:-:S05]  /*1550*/  LOP3.LUT R3, R3, 0xff, RZ, 0xc0, !PT ;  /* 0x000000ff03037812 */ /* 0x000fca00078ec0ff */
[----:B------:R-:W-:-:S05]  /*1560*/  IMAD.IADD R13, R3, 0x1, R10 ;  /* 0x00000001030d7824 */ /* 0x000fca00078e020a */
[----:B------:R-:W-:-:S04]  /*1570*/  IADD3 R3, PT, PT, R13, -0x1, RZ ;  /* 0xffffffff0d037810 */ /* 0x000fc80007ffe0ff */
[----:B------:R-:W-:-:S13]  /*1580*/  ISETP.GE.U32.AND P0, PT, R3, 0xfe, PT ;  /* 0x000000fe0300780c */ /* 0x000fda0003f06070 */
[----:B------:R-:W-:Y:S05]  /*1590*/  @!P0 BRA `(.L_x_19) ;  /* 0x0000000000808947 */ /* 0x000fea0003800000 */
[----:B------:R-:W-:-:S13]  /*15a0*/  ISETP.GT.AND P0, PT, R13, 0xfe, PT ;  /* 0x000000fe0d00780c */ /* 0x000fda0003f04270 */
[----:B------:R-:W-:Y:S05]  /*15b0*/  @P0 BRA `(.L_x_20) ;  /* 0x00000000006c0947 */ /* 0x000fea0003800000 */
[----:B------:R-:W-:-:S13]  /*15c0*/  ISETP.GE.AND P0, PT, R13, 0x1, PT ;  /* 0x000000010d00780c */ /* 0x000fda0003f06270 */
[----:B------:R-:W-:Y:S05]  /*15d0*/  @P0 BRA `(.L_x_21) ;  /* 0x0000000000740947 */ /* 0x000fea0003800000 */
[----:B------:R-:W-:Y:S02]  /*15e0*/  ISETP.GE.AND P0, PT, R13, -0x18, PT ;  /* 0xffffffe80d00780c */ /* 0x000fe40003f06270 */
[----:B------:R-:W-:-:S11]  /*15f0*/  LOP3.LUT R0, R0, 0x80000000, RZ, 0xc0, !PT ;  /* 0x8000000000007812 */ /* 0x000fd600078ec0ff */
[----:B------:R-:W-:Y:S05]  /*1600*/  @!P0 BRA `(.L_x_21) ;  /* 0x0000000000688947 */ /* 0x000fea0003800000 */
[CCC-:B------:R-:W-:Y:S01]  /*1610*/  FFMA.RZ R3, R16.reuse, R14.reuse, R11.reuse ;  /* 0x0000000e10037223 */ /* 0x1c0fe2000000c00b */
[C---:B------:R-:W-:Y:S02]  /*1620*/  VIADD R12, R13.reuse, 0x20 ;  /* 0x000000200d0c7836 */ /* 0x040fe40000000000 */
[CCC-:B------:R-:W-:Y:S01]  /*1630*/  FFMA.RM R10, R16.reuse, R14.reuse, R11.reuse ;  /* 0x0000000e100a7223 */ /* 0x1c0fe2000000400b */
[----:B------:R-:W-:Y:S02]  /*1640*/  ISETP.NE.AND P2, PT, R13, RZ, PT ;  /* 0x000000ff0d00720c */ /* 0x000fe40003f45270 */
[----:B------:R-:W-:Y:S01]  /*1650*/  LOP3.LUT R9, R3, 0x7fffff, RZ, 0xc0, !PT ;  /* 0x007fffff03097812 */ /* 0x000fe200078ec0ff */
[----:B------:R-:W-:Y:S01]  /*1660*/  FFMA.RP R3, R16, R14, R11 ;  /* 0x0000000e10037223 */ /* 0x000fe2000000800b */
[----:B------:R-:W-:Y:S01]  /*1670*/  IMAD.MOV R11, RZ, RZ, -R13 ;  /* 0x000000ffff0b7224 */ /* 0x000fe200078e0a0d */
[----:B------:R-:W-:Y:S02]  /*1680*/  ISETP.NE.AND P1, PT, R13, RZ, PT ;  /* 0x000000ff0d00720c */ /* 0x000fe40003f25270 */
[----:B------:R-:W-:-:S02]  /*1690*/  LOP3.LUT R9, R9, 0x800000, RZ, 0xfc, !PT ;  /* 0x0080000009097812 */ /* 0x000fc400078efcff */
[----:B------:R-:W-:Y:S02]  /*16a0*/  FSETP.NEU.FTZ.AND P0, PT, R3, R10, PT ;  /* 0x0000000a0300720b */ /* 0x000fe40003f1d000 */
[----:B------:R-:W-:Y:S02]  /*16b0*/  SHF.L.U32 R12, R9, R12, RZ ;  /* 0x0000000c090c7219 */ /* 0x000fe400000006ff */
[----:B------:R-:W-:Y:S02]  /*16c0*/  SEL R10, R11, RZ, P2 ;  /* 0x000000ff0b0a7207 */ /* 0x000fe40001000000 */
[----:B------:R-:W-:Y:S02]  /*16d0*/  ISETP.NE.AND P1, PT, R12, RZ, P1 ;  /* 0x000000ff0c00720c */ /* 0x000fe40000f25270 */
[----:B------:R-:W-:Y:S02]  /*16e0*/  SHF.R.U32.HI R10, RZ, R10, R9 ;  /* 0x0000000aff0a7219 */ /* 0x000fe40000011609 */
[----:B------:R-:W-:-:S02]  /*16f0*/  PLOP3.LUT P0, PT, P0, P1, PT, 0xf8, 0x8f ;  /* 0x00000000008f781c */ /* 0x000fc40000703f70 */
[----:B------:R-:W-:Y:S02]  /*1700*/  SHF.R.U32.HI R12, RZ, 0x1, R10 ;  /* 0x00000001ff0c7819 */ /* 0x000fe4000001160a */
[----:B------:R-:W-:-:S04]  /*1710*/  SEL R3, RZ, 0x1, !P0 ;  /* 0x00000001ff037807 */ /* 0x000fc80004000000 */
[----:B------:R-:W-:-:S04]  /*1720*/  LOP3.LUT R3, R3, 0x1, R12, 0xf8, !PT ;  /* 0x0000000103037812 */ /* 0x000fc800078ef80c */
[----:B------:R-:W-:-:S05]  /*1730*/  LOP3.LUT R3, R3, R10, RZ, 0xc0, !PT ;  /* 0x0000000a03037212 */ /* 0x000fca00078ec0ff */
[----:B------:R-:W-:-:S05]  /*1740*/  IMAD.IADD R3, R12, 0x1, R3 ;  /* 0x000000010c037824 */ /* 0x000fca00078e0203 */
[----:B------:R-:W-:Y:S01]  /*1750*/  LOP3.LUT R0, R3, R0, RZ, 0xfc, !PT ;  /* 0x0000000003007212 */ /* 0x000fe200078efcff */
[----:B------:R-:W-:Y:S06]  /*1760*/  BRA `(.L_x_21) ;  /* 0x0000000000107947 */ /* 0x000fec0003800000 */
.L_x_20:
[----:B------:R-:W-:-:S04]  /*1770*/  LOP3.LUT R0, R0, 0x80000000, RZ, 0xc0, !PT ;  /* 0x8000000000007812 */ /* 0x000fc800078ec0ff */
[----:B------:R-:W-:Y:S01]  /*1780*/  LOP3.LUT R0, R0, 0x7f800000, RZ, 0xfc, !PT ;  /* 0x7f80000000007812 */ /* 0x000fe200078efcff */
[----:B------:R-:W-:Y:S06]  /*1790*/  BRA `(.L_x_21) ;  /* 0x0000000000047947 */ /* 0x000fec0003800000 */
.L_x_19:
[----:B------:R-:W-:-:S07]  /*17a0*/  LEA R0, R10, R0, 0x17 ;  /* 0x000000000a007211 */ /* 0x000fce00078eb8ff */
.L_x_21:
[----:B------:R-:W-:Y:S05]  /*17b0*/  BSYNC.RECONVERGENT B3 ;  /* 0x0000000000037941 */ /* 0x000fea0003800200 */
.L_x_18:
[----:B------:R-:W-:Y:S05]  /*17c0*/  BRA `(.L_x_22) ;  /* 0x0000000000207947 */ /* 0x000fea0003800000 */
.L_x_17:
[----:B------:R-:W-:-:S04]  /*17d0*/  LOP3.LUT R0, R3, 0x80000000, R0, 0x48, !PT ;  /* 0x8000000003007812 */ /* 0x000fc800078e4800 */
[----:B------:R-:W-:Y:S01]  /*17e0*/  LOP3.LUT R0, R0, 0x7f800000, RZ, 0xfc, !PT ;  /* 0x7f80000000007812 */ /* 0x000fe200078efcff */
[----:B------:R-:W-:Y:S06]  /*17f0*/  BRA `(.L_x_22) ;  /* 0x0000000000147947 */ /* 0x000fec0003800000 */
.L_x_16:
[----:B------:R-:W-:Y:S01]  /*1800*/  LOP3.LUT R0, R3, 0x80000000, R0, 0x48, !PT ;  /* 0x8000000003007812 */ /* 0x000fe200078e4800 */
[----:B------:R-:W-:Y:S06]  /*1810*/  BRA `(.L_x_22) ;  /* 0x00000000000c7947 */ /* 0x000fec0003800000 */
.L_x_15:
[----:B------:R-:W0:Y:S01]  /*1820*/  MUFU.RSQ R0, -QNAN ;  /* 0xffc0000000007908 */ /* 0x000e220000001400 */
[----:B------:R-:W-:Y:S05]  /*1830*/  BRA `(.L_x_22) ;  /* 0x0000000000047947 */ /* 0x000fea0003800000 */
.L_x_14:
[----:B------:R-:W-:-:S07]  /*1840*/  FADD.FTZ R0, R0, R3 ;  /* 0x0000000300007221 */ /* 0x000fce0000010000 */
.L_x_22:
[----:B------:R-:W-:Y:S05]  /*1850*/  BSYNC.RECONVERGENT B2 ;  /* 0x0000000000027941 */ /* 0x000fea0003800200 */
.L_x_12:
[----:B------:R-:W-:-:S04]  /*1860*/  IMAD.MOV.U32 R9, RZ, RZ, 0x0 ;  /* 0x00000000ff097424 */ /* 0x000fc800078e00ff */
[----:B0-----:R-:W-:Y:S05]  /*1870*/  RET.REL.NODEC R8 `(_Z23computeLogRatioVariancePfS_ii) ;  /* 0xffffffe408e07950 */ /* 0x001fea0003c3ffff */
.L_x_23:
[----:B------:R-:W-:-:S00]  /*1880*/  BRA `(.L_x_23) ;  /* 0xfffffffc00fc7947 */ /* 0x000fc0000383ffff */
[----:B------:R-:W-:-:S00]  /*1890*/  NOP ;  /* 0x0000000000007918 */ /* 0x000fc00000000000 */
        /* <DEDUP_REMOVED lines=14> */
.L_x_25:


//--------------------- .nv.shared._Z23computeLogRatioVariancePfS_ii --------------------------
	.section	.nv.shared._Z23computeLogRatioVariancePfS_ii,"aw",@nobits
	.sectionflags	@""
	.align	4
.nv.shared._Z23computeLogRatioVariancePfS_ii:
	.zero		3584


//--------------------- .nv.shared.reserved.0     --------------------------
	.section	.nv.shared.reserved.0,"aw",@nobits
	.weak		__nv_reservedSMEM_offset_0_alias
	.size		__nv_reservedSMEM_offset_0_alias, 0, 64
	.other		__nv_reservedSMEM_offset_0_alias,@"STO_CUDA_RESERVED_SHARED STV_DEFAULT"
__nv_reservedSMEM_offset_0_alias:
	.zero		0
	.zero		64


//--------------------- .nv.constant0._Z23computeLogRatioVariancePfS_ii --------------------------
	.section	.nv.constant0._Z23computeLogRatioVariancePfS_ii,"a",@progbits
	.sectionflags	@""
	.align	4
.nv.constant0._Z23computeLogRatioVariancePfS_ii:
	.zero		920


//--------------------- SYMBOLS --------------------------

	.type		.nv.reservedSmem.offset0,@object
	.size		.nv.reservedSmem.offset0,0x4
	.type		.nv.reservedSmem.cap,@object
	.size		.nv.reservedSmem.cap,0x4
